	.headerflags	@"EF_CUDA_TEXMODE_UNIFIED EF_CUDA_64BIT_ADDRESS EF_CUDA_ACCELERATORS EF_CUDA_SM90 EF_CUDA_VIRTUAL_SM(EF_CUDA_SM90)"
	.elftype	@"ET_EXEC"


//--------------------- .nv.info                  --------------------------
	.section	.nv.info,"",@"SHT_CUDA_INFO"
	.align	4


	//----- nvinfo : EIATTR_REGCOUNT
	.align		4
        /*0000*/ 	.byte	0x04, 0x2f
        /*0002*/ 	.short	(.L_1 - .L_0)
	.align		4
.L_0:
        /*0004*/ 	.word	index@(triton_per_fused__softmax_4)
        /*0008*/ 	.word	0x00000010


	//----- nvinfo : EIATTR_MIN_STACK_SIZE
	.align		4
.L_1:
        /*000c*/ 	.byte	0x04, 0x12
        /*000e*/ 	.short	(.L_3 - .L_2)
	.align		4
.L_2:
        /*0010*/ 	.word	index@(triton_per_fused__softmax_4)
        /*0014*/ 	.word	0x00000000


	//----- nvinfo : EIATTR_FRAME_SIZE
	.align		4
.L_3:
        /*0018*/ 	.byte	0x04, 0x11
        /*001a*/ 	.short	(.L_5 - .L_4)
	.align		4
.L_4:
        /*001c*/ 	.word	index@(triton_per_fused__softmax_4)
        /*0020*/ 	.word	0x00000000


	//----- nvinfo : EIATTR_MIN_STACK_SIZE
	.align		4
.L_5:
        /*0024*/ 	.byte	0x04, 0x12
        /*0026*/ 	.short	(.L_7 - .L_6)
	.align		4
.L_6:
        /*0028*/ 	.word	index@(triton_per_fused__softmax_4)
        /*002c*/ 	.word	0x00000000
.L_7:


//--------------------- .nv.info.triton_per_fused__softmax_4 --------------------------
	.section	.nv.info.triton_per_fused__softmax_4,"",@"SHT_CUDA_INFO"
	.sectionflags	@""
	.align	4


	//----- nvinfo : EIATTR_CUDA_API_VERSION
	.align		4
        /*0000*/ 	.byte	0x04, 0x37
        /*0002*/ 	.short	(.L_9 - .L_8)
.L_8:
        /*0004*/ 	.word	0x0000007c


	//----- nvinfo : EIATTR_KPARAM_INFO
	.align		4
.L_9:
        /*0008*/ 	.byte	0x04, 0x17
        /*000a*/ 	.short	(.L_11 - .L_10)
.L_10:
        /*000c*/ 	.word	0x00000000
        /*0010*/ 	.short	0x0003
        /*0012*/ 	.short	0x0014
        /*0014*/ 	.byte	0x00, 0xf0, 0x11, 0x00


	//----- nvinfo : EIATTR_KPARAM_INFO
	.align		4
.L_11:
        /*0018*/ 	.byte	0x04, 0x17
        /*001a*/ 	.short	(.L_13 - .L_12)
.L_12:
        /*001c*/ 	.word	0x00000000
        /*0020*/ 	.short	0x0002
        /*0022*/ 	.short	0x0010
        /*0024*/ 	.byte	0x00, 0xf0, 0x11, 0x00


	//----- nvinfo : EIATTR_KPARAM_INFO
	.align		4
.L_13:
        /*0028*/ 	.byte	0x04, 0x17
        /*002a*/ 	.short	(.L_15 - .L_14)
.L_14:
        /*002c*/ 	.word	0x00000000
        /*0030*/ 	.short	0x0001
        /*0032*/ 	.short	0x0008
        /*0034*/ 	.byte	0x00, 0xf4, 0x21, 0x00


	//----- nvinfo : EIATTR_KPARAM_INFO
	.align		4
.L_15:
        /*0038*/ 	.byte	0x04, 0x17
        /*003a*/ 	.short	(.L_17 - .L_16)
.L_16:
        /*003c*/ 	.word	0x00000000
        /*0040*/ 	.short	0x0000
        /*0042*/ 	.short	0x0000
        /*0044*/ 	.byte	0x00, 0xf4, 0x21, 0x00


	//----- nvinfo : EIATTR_SPARSE_MMA_MASK
	.align		4
.L_17:
        /*0048*/ 	.byte	0x03, 0x50
        /*004a*/ 	.short	0x0000


	//----- nvinfo : EIATTR_MAXREG_COUNT
	.align		4
        /*004c*/ 	.byte	0x03, 0x1b
        /*004e*/ 	.short	0x00ff


	//----- nvinfo : EIATTR_COOP_GROUP_MASK_REGIDS
	.align		4
        /*0050*/ 	.byte	0x04, 0x29
        /*0052*/ 	.short	(.L_19 - .L_18)


	//   ....[0]....
.L_18:
        /*0054*/ 	.word	0xffffffff


	//   ....[1]....
        /*0058*/ 	.word	0xffffffff


	//----- nvinfo : EIATTR_COOP_GROUP_INSTR_OFFSETS
	.align		4
.L_19:
        /*005c*/ 	.byte	0x04, 0x28
        /*005e*/ 	.short	(.L_21 - .L_20)


	//   ....[0]....
.L_20:
        /*0060*/ 	.word	0x000002d0


	//   ....[1]....
        /*0064*/ 	.word	0x000002e0


	//----- nvinfo : EIATTR_EXIT_INSTR_OFFSETS
	.align		4
.L_21:
        /*0068*/ 	.byte	0x04, 0x1c
        /*006a*/ 	.short	(.L_23 - .L_22)


	//   ....[0]....
.L_22:
        /*006c*/ 	.word	0x000003c0


	//   ....[1]....
        /*0070*/ 	.word	0x00000410


	//----- nvinfo : EIATTR_REQNTID
	.align		4
.L_23:
        /*0074*/ 	.byte	0x04, 0x10
        /*0076*/ 	.short	(.L_25 - .L_24)
.L_24:
        /*0078*/ 	.word	0x00000040
        /*007c*/ 	.word	0x00000001
        /*0080*/ 	.word	0x00000001


	//----- nvinfo : EIATTR_CBANK_PARAM_SIZE
	.align		4
.L_25:
        /*0084*/ 	.byte	0x03, 0x19
        /*0086*/ 	.short	0x0018


	//----- nvinfo : EIATTR_PARAM_CBANK
	.align		4
        /*0088*/ 	.byte	0x04, 0x0a
        /*008a*/ 	.short	(.L_27 - .L_26)
	.align		4
.L_26:
        /*008c*/ 	.word	index@(.nv.constant0.triton_per_fused__softmax_4)
        /*0090*/ 	.short	0x0210
        /*0092*/ 	.short	0x0018


	//----- nvinfo : EIATTR_SW_WAR
	.align		4
.L_27:
        /*0094*/ 	.byte	0x04, 0x36
        /*0096*/ 	.short	(.L_29 - .L_28)
.L_28:
        /*0098*/ 	.word	0x00000008
.L_29:


//--------------------- .nv.callgraph             --------------------------
	.section	.nv.callgraph,"",@"SHT_CUDA_CALLGRAPH"
	.align	4
	.sectionentsize	8
	.align		4
        /*0000*/ 	.word	0x00000000
	.align		4
        /*0004*/ 	.word	0xffffffff
	.align		4
        /*0008*/ 	.word	0x00000000
	.align		4
        /*000c*/ 	.word	0xfffffffe
	.align		4
        /*0010*/ 	.word	0x00000000
	.align		4
        /*0014*/ 	.word	0xfffffffd
	.align		4
        /*0018*/ 	.word	0x00000000
	.align		4
        /*001c*/ 	.word	0xfffffffc


//--------------------- .text.triton_per_fused__softmax_4 --------------------------
	.section	.text.triton_per_fused__softmax_4,"ax",@progbits
	.sectionflags	@"SHF_BARRIERS=1"
	.align	128
        .global         triton_per_fused__softmax_4
        .type           triton_per_fused__softmax_4,@function
        .size           triton_per_fused__softmax_4,(.L_x_1 - triton_per_fused__softmax_4)
        .other          triton_per_fused__softmax_4,@"STO_CUDA_ENTRY STV_DEFAULT"
triton_per_fused__softmax_4:
.text.triton_per_fused__softmax_4:
[----:B------:R-:W0:Y:S02]  /*0000*/  LDC R1, c[0x0][0x28] ;  /* 0x00000a00ff017b82 */ /* 0x000e240000000800 */
[----:B------:R-:W1:Y:S01]  /*0010*/  S2R R0, SR_TID.X ;  /* 0x0000000000007919 */ /* 0x000e620000002100 */
[----:B------:R-:W2:Y:S01]  /*0020*/  LDC.64 R2, c[0x0][0x210] ;  /* 0x00008400ff027b82 */ /* 0x000ea20000000a00 */
[----:B------:R-:W-:Y:S01]  /*0030*/  ULDC.64 UR6, c[0x0][0x208] ;  /* 0x0000820000067ab9 */ /* 0x000fe20000000a00 */
[----:B------:R-:W3:Y:S01]  /*0040*/  S2R R7, SR_CTAID.X ;  /* 0x0000000000077919 */ /* 0x000ee20000002500 */
[----:B-1----:R-:W-:Y:S01]  /*0050*/  IMAD.SHL.U32 R4, R0, 0x2, RZ ;  /* 0x0000000200047824 */ /* 0x002fe200078e00ff */
[----:B------:R-:W-:Y:S01]  /*0060*/  SHF.R.U32.HI R10, RZ, 0x1, R0 ;  /* 0x00000001ff0a7819 */ /* 0x000fe20000011600 */
[----:B---3--:R-:W-:-:S03]  /*0070*/  IMAD.SHL.U32 R7, R7, 0x40, RZ ;  /* 0x0000004007077824 */ /* 0x008fc600078e00ff */
[----:B------:R-:W-:Y:S02]  /*0080*/  LOP3.LUT R4, R4, 0x3e, RZ, 0xc0, !PT ;  /* 0x0000003e04047812 */ /* 0x000fe400078ec0ff */
[----:B------:R-:W-:Y:S02]  /*0090*/  LOP3.LUT R10, R10, 0x10, RZ, 0xc0, !PT ;  /* 0x000000100a0a7812 */ /* 0x000fe400078ec0ff */
[----:B------:R-:W-:-:S04]  /*00a0*/  LOP3.LUT R8, R7, R4, RZ, 0xfc, !PT ;  /* 0x0000000407087212 */ /* 0x000fc800078efcff */
[----:B------:R-:W-:Y:S02]  /*00b0*/  SHF.R.S32.HI R9, RZ, 0x1f, R8 ;  /* 0x0000001fff097819 */ /* 0x000fe40000011408 */
[----:B------:R-:W-:Y:S02]  /*00c0*/  ISETP.GE.AND P0, PT, R8, 0x40, PT ;  /* 0x000000400800780c */ /* 0x000fe40003f06270 */
[----:B------:R-:W-:-:S04]  /*00d0*/  LEA.HI R9, R9, R8, RZ, 0x4 ;  /* 0x0000000809097211 */ /* 0x000fc800078f20ff */
[C---:B------:R-:W-:Y:S01]  /*00e0*/  LOP3.LUT R11, R9.reuse, 0xfffffff0, RZ, 0xc0, !PT ;  /* 0xfffffff0090b7812 */ /* 0x040fe200078ec0ff */
[----:B------:R-:W-:-:S03]  /*00f0*/  IMAD.SHL.U32 R9, R9, 0x2, RZ ;  /* 0x0000000209097824 */ /* 0x000fc600078e00ff */
[----:B------:R-:W-:Y:S02]  /*0100*/  IADD3 R10, R10, R8, -R11 ;  /* 0x000000080a0a7210 */ /* 0x000fe40007ffe80b */
[----:B------:R-:W-:-:S05]  /*0110*/  LOP3.LUT R9, R9, 0xffffffe0, RZ, 0xc0, !PT ;  /* 0xffffffe009097812 */ /* 0x000fca00078ec0ff */
[----:B------:R-:W-:-:S04]  /*0120*/  IMAD.IADD R9, R10, 0x1, R9 ;  /* 0x000000010a097824 */ /* 0x000fc800078e0209 */
[----:B--2---:R-:W-:Y:S01]  /*0130*/  IMAD.WIDE R2, R9, 0x4, R2 ;  /* 0x0000000409027825 */ /* 0x004fe200078e0202 */
[----:B------:R-:W-:-:S06]  /*0140*/  CS2R R8, SRZ ;  /* 0x0000000000087805 */ /* 0x000fcc000001ff00 */
[----:B------:R1:W2:Y:S01]  /*0150*/  @!P0 LDG.E.64 R8, desc[UR6][R2.64] ;  /* 0x0000000602088981 */ /* 0x0002a2000c1e1b00 */
[----:B------:R-:W3:Y:S01]  /*0160*/  S2UR UR5, SR_CgaCtaId ;  /* 0x00000000000579c3 */ /* 0x000ee20000008800 */
[----:B------:R-:W-:Y:S01]  /*0170*/  UMOV UR4, 0x400 ;  /* 0x0000040000047882 */ /* 0x000fe20000000000 */
[----:B------:R-:W-:Y:S01]  /*0180*/  IMAD.SHL.U32 R11, R4, 0x8, RZ ;  /* 0x00000008040b7824 */ /* 0x000fe200078e00ff */
[----:B------:R-:W-:Y:S02]  /*0190*/  SHF.R.U32.HI R10, RZ, 0x3, R0 ;  /* 0x00000003ff0a7819 */ /* 0x000fe40000011600 */
[----:B------:R-:W-:Y:S02]  /*01a0*/  ISETP.GE.AND P1, PT, R0, 0x80, PT ;  /* 0x000000800000780c */ /* 0x000fe40003f26270 */
[----:B------:R-:W-:Y:S02]  /*01b0*/  LOP3.LUT R10, R11, 0x4, R10, 0xf8, !PT ;  /* 0x000000040b0a7812 */ /* 0x000fe400078ef80a */
[----:B------:R-:W-:Y:S01]  /*01c0*/  LOP3.LUT R7, R7, 0x3f, R0, 0xf8, !PT ;  /* 0x0000003f07077812 */ /* 0x000fe200078ef800 */
[----:B---3--:R-:W-:-:S06]  /*01d0*/  UPRMT UR4, UR5, 0x654, UR4 ;  /* 0x0000065405047896 */ /* 0x008fcc0008000004 */
[----:B-1----:R-:W-:Y:S02]  /*01e0*/  LEA R2, R0, UR4, 0x2 ;  /* 0x0000000400027c11 */ /* 0x002fe4000f8e10ff */
[----:B--2---:R-:W-:Y:S02]  /*01f0*/  SEL R8, R8, RZ, !P0 ;  /* 0x000000ff08087207 */ /* 0x004fe40004000000 */
[----:B------:R-:W-:Y:S02]  /*0200*/  SEL R9, R9, RZ, !P0 ;  /* 0x000000ff09097207 */ /* 0x000fe40004000000 */
[----:B------:R-:W-:Y:S02]  /*0210*/  SEL R13, R8, RZ, !P0 ;  /* 0x000000ff080d7207 */ /* 0x000fe40004000000 */
[----:B------:R-:W-:Y:S02]  /*0220*/  SEL R9, R9, RZ, !P0 ;  /* 0x000000ff09097207 */ /* 0x000fe40004000000 */
[----:B------:R-:W-:Y:S01]  /*0230*/  LOP3.LUT R8, R0, 0x1, RZ, 0xc0, !PT ;  /* 0x0000000100087812 */ /* 0x000fe200078ec0ff */
[----:B------:R-:W-:Y:S03]  /*0240*/  STS [R10+UR4], R13 ;  /* 0x0000000d0a007988 */ /* 0x000fe60008000804 */
[----:B------:R-:W-:Y:S01]  /*0250*/  ISETP.NE.U32.AND P0, PT, R8, 0x1, PT ;  /* 0x000000010800780c */ /* 0x000fe20003f05070 */
[----:B------:R-:W-:Y:S01]  /*0260*/  STS [R10+UR4+0x8], R9 ;  /* 0x000008090a007988 */ /* 0x000fe20008000804 */
[----:B------:R-:W-:Y:S02]  /*0270*/  BAR.SYNC.DEFER_BLOCKING 0x0 ;  /* 0x0000000000007b1d */ /* 0x000fe40000010000 */
[----:B------:R-:W-:-:S02]  /*0280*/  ISETP.LT.AND P0, PT, R0, 0x80, P0 ;  /* 0x000000800000780c */ /* 0x000fc40000701270 */
[----:B------:R-:W-:-:S04]  /*0290*/  LOP3.LUT R0, R0, 0x3f, RZ, 0xc0, !PT ;  /* 0x0000003f00007812 */ /* 0x000fc800078ec0ff */
[----:B------:R-:W-:Y:S01]  /*02a0*/  LEA R0, R0, UR4, 0x2 ;  /* 0x0000000400007c11 */ /* 0x000fe2000f8e10ff */
[----:B------:R-:W1:Y:S04]  /*02b0*/  @!P1 LDS R6, [R2] ;  /* 0x0000000002069984 */ /* 0x000e680000000800 */
[----:B------:R-:W2:Y:S04]  /*02c0*/  @!P1 LDS R5, [R2+0x100] ;  /* 0x0001000002059984 */ /* 0x000ea80000000800 */
[----:B-1----:R-:W1:Y:S04]  /*02d0*/  SHFL.BFLY PT, R3, R6, 0x1, 0x1f ;  /* 0x0c201f0006037f89 */ /* 0x002e6800000e0000 */
[----:B--2---:R-:W2:Y:S01]  /*02e0*/  SHFL.BFLY PT, R12, R5, 0x1, 0x1f ;  /* 0x0c201f00050c7f89 */ /* 0x004ea200000e0000 */
[----:B-1----:R-:W-:Y:S01]  /*02f0*/  FADD R3, R6, R3 ;  /* 0x0000000306037221 */ /* 0x002fe20000000000 */
[----:B--2---:R-:W-:-:S04]  /*0300*/  FADD R13, R5, R12 ;  /* 0x0000000c050d7221 */ /* 0x004fc80000000000 */
[----:B------:R-:W-:Y:S01]  /*0310*/  @P0 STS [R2], R3 ;  /* 0x0000000302000388 */ /* 0x000fe20000000800 */
[----:B------:R-:W-:-:S03]  /*0320*/  VIADD R5, R11, UR4 ;  /* 0x000000040b057c36 */ /* 0x000fc60008000000 */
[----:B------:R-:W-:Y:S01]  /*0330*/  @P0 STS [R2+0x100], R13 ;  /* 0x0001000d02000388 */ /* 0x000fe20000000800 */
[----:B------:R-:W-:Y:S01]  /*0340*/  IMAD R5, R4, -0x4, R5 ;  /* 0xfffffffc04057824 */ /* 0x000fe200078e0205 */
[----:B------:R-:W-:Y:S01]  /*0350*/  BAR.SYNC.DEFER_BLOCKING 0x0 ;  /* 0x0000000000007b1d */ /* 0x000fe20000010000 */
[----:B------:R-:W-:-:S05]  /*0360*/  ISETP.GE.AND P0, PT, R7, 0x40, PT ;  /* 0x000000400700780c */ /* 0x000fca0003f06270 */
[----:B------:R-:W-:Y:S04]  /*0370*/  LDS R8, [R11+UR4] ;  /* 0x000000040b087984 */ /* 0x000fe80008000800 */
[----:B------:R-:W1:Y:S01]  /*0380*/  LDS R9, [R11+UR4+0x8] ;  /* 0x000008040b097984 */ /* 0x000e620008000800 */
[----:B------:R-:W-:Y:S06]  /*0390*/  BAR.SYNC.DEFER_BLOCKING 0x0 ;  /* 0x0000000000007b1d */ /* 0x000fec0000010000 */
[----:B-1----:R1:W-:Y:S02]  /*03a0*/  STS.64 [R5], R8 ;  /* 0x0000000805007388 */ /* 0x0023e40000000a00 */
[----:B------:R-:W-:Y:S06]  /*03b0*/  BAR.SYNC.DEFER_BLOCKING 0x0 ;  /* 0x0000000000007b1d */ /* 0x000fec0000010000 */
[----:B-1----:R-:W-:Y:S05]  /*03c0*/  @P0 EXIT ;  /* 0x000000000000094d */ /* 0x002fea0003800000 */
[----:B------:R-:W0:Y:S01]  /*03d0*/  LDS R5, [R0] ;  /* 0x0000000000057984 */ /* 0x000e220000000800 */
[----:B------:R-:W1:Y:S02]  /*03e0*/  LDC.64 R2, c[0x0][0x218] ;  /* 0x00008600ff027b82 */ /* 0x000e640000000a00 */
[----:B-1----:R-:W-:-:S05]  /*03f0*/  IMAD.WIDE R2, R7, 0x4, R2 ;  /* 0x0000000407027825 */ /* 0x002fca00078e0202 */
[----:B0-----:R-:W-:Y:S01]  /*0400*/  STG.E desc[UR6][R2.64], R5 ;  /* 0x0000000502007986 */ /* 0x001fe2000c101906 */
[----:B------:R-:W-:Y:S05]  /*0410*/  EXIT ;  /* 0x000000000000794d */ /* 0x000fea0003800000 */
.L_x_0:
[----:B------:R-:W-:-:S00]  /*0420*/  BRA `(.L_x_0) ;  /* 0xfffffffc00fc7947 */ /* 0x000fc0000383ffff */
[----:B------:R-:W-:-:S00]  /*0430*/  NOP ;  /* 0x0000000000007918 */ /* 0x000fc00000000000 */
        /* <DEDUP_REMOVED lines=12> */
.L_x_1:


//--------------------- .nv.shared.triton_per_fused__softmax_4 --------------------------
	.section	.nv.shared.triton_per_fused__softmax_4,"aw",@nobits
	.sectionflags	@""
	.align	16
	.zero		1024


//--------------------- .nv.constant0.triton_per_fused__softmax_4 --------------------------
	.section	.nv.constant0.triton_per_fused__softmax_4,"a",@progbits
	.sectionflags	@""
	.align	4
.nv.constant0.triton_per_fused__softmax_4:
	.zero		552
